//
// Generated by NVIDIA NVVM Compiler
//
// Compiler Build ID: CL-36424714
// Cuda compilation tools, release 13.0, V13.0.88
// Based on NVVM 20.0.0
//

.version 9.0
.target sm_100
.address_size 64

	// .globl	_Z9gpukerneliPdS_S_

.visible .entry _Z9gpukerneliPdS_S_(
	.param .u32 _Z9gpukerneliPdS_S__param_0,
	.param .u64 .ptr .align 1 _Z9gpukerneliPdS_S__param_1,
	.param .u64 .ptr .align 1 _Z9gpukerneliPdS_S__param_2,
	.param .u64 .ptr .align 1 _Z9gpukerneliPdS_S__param_3
)
{
	.reg .pred 	%p<7>;
	.reg .b32 	%r<17>;
	.reg .b64 	%rd<27>;
	.reg .b64 	%fd<94>;

	ld.param.u32 	%r9, [_Z9gpukerneliPdS_S__param_0];
	ld.param.u64 	%rd13, [_Z9gpukerneliPdS_S__param_1];
	ld.param.u64 	%rd14, [_Z9gpukerneliPdS_S__param_2];
	ld.param.u64 	%rd15, [_Z9gpukerneliPdS_S__param_3];
	cvta.to.global.u64 	%rd1, %rd15;
	cvta.to.global.u64 	%rd2, %rd14;
	cvta.to.global.u64 	%rd3, %rd13;
	setp.lt.s32 	%p1, %r9, 1;
	@%p1 bra 	$L__BB0_8;
	and.b32  	%r1, %r9, 2147483646;
	neg.s32 	%r2, %r1;
	mov.b32 	%r14, 0;
$L__BB0_2:
	setp.eq.s32 	%p2, %r9, 1;
	mul.lo.s32 	%r4, %r14, %r9;
	mov.b32 	%r16, 0;
	@%p2 bra 	$L__BB0_5;
	mul.wide.u32 	%rd16, %r4, 8;
	add.s64 	%rd17, %rd1, %rd16;
	add.s64 	%rd26, %rd17, 8;
	add.s64 	%rd18, %rd3, %rd16;
	add.s64 	%rd25, %rd18, 8;
	add.s64 	%rd19, %rd2, %rd16;
	add.s64 	%rd24, %rd19, 8;
	mov.u32 	%r15, %r2;
$L__BB0_4:
	ld.global.f64 	%fd1, [%rd25+-8];
	ld.global.f64 	%fd2, [%rd24+-8];
	ld.global.f64 	%fd3, [%rd26+-8];
	fma.rn.f64 	%fd4, %fd1, %fd2, %fd3;
	st.global.f64 	[%rd26+-8], %fd4;
	ld.global.f64 	%fd5, [%rd25+-8];
	ld.global.f64 	%fd6, [%rd24+-8];
	fma.rn.f64 	%fd7, %fd5, %fd6, %fd4;
	st.global.f64 	[%rd26+-8], %fd7;
	ld.global.f64 	%fd8, [%rd25+-8];
	ld.global.f64 	%fd9, [%rd24+-8];
	fma.rn.f64 	%fd10, %fd8, %fd9, %fd7;
	st.global.f64 	[%rd26+-8], %fd10;
	ld.global.f64 	%fd11, [%rd25+-8];
	ld.global.f64 	%fd12, [%rd24+-8];
	fma.rn.f64 	%fd13, %fd11, %fd12, %fd10;
	st.global.f64 	[%rd26+-8], %fd13;
	ld.global.f64 	%fd14, [%rd25+-8];
	ld.global.f64 	%fd15, [%rd24+-8];
	fma.rn.f64 	%fd16, %fd14, %fd15, %fd13;
	st.global.f64 	[%rd26+-8], %fd16;
	ld.global.f64 	%fd17, [%rd25+-8];
	ld.global.f64 	%fd18, [%rd24+-8];
	fma.rn.f64 	%fd19, %fd17, %fd18, %fd16;
	st.global.f64 	[%rd26+-8], %fd19;
	ld.global.f64 	%fd20, [%rd25+-8];
	ld.global.f64 	%fd21, [%rd24+-8];
	fma.rn.f64 	%fd22, %fd20, %fd21, %fd19;
	st.global.f64 	[%rd26+-8], %fd22;
	ld.global.f64 	%fd23, [%rd25+-8];
	ld.global.f64 	%fd24, [%rd24+-8];
	fma.rn.f64 	%fd25, %fd23, %fd24, %fd22;
	st.global.f64 	[%rd26+-8], %fd25;
	ld.global.f64 	%fd26, [%rd25+-8];
	ld.global.f64 	%fd27, [%rd24+-8];
	fma.rn.f64 	%fd28, %fd26, %fd27, %fd25;
	st.global.f64 	[%rd26+-8], %fd28;
	ld.global.f64 	%fd29, [%rd25+-8];
	ld.global.f64 	%fd30, [%rd24+-8];
	fma.rn.f64 	%fd31, %fd29, %fd30, %fd28;
	st.global.f64 	[%rd26+-8], %fd31;
	ld.global.f64 	%fd32, [%rd25];
	ld.global.f64 	%fd33, [%rd24];
	ld.global.f64 	%fd34, [%rd26];
	fma.rn.f64 	%fd35, %fd32, %fd33, %fd34;
	st.global.f64 	[%rd26], %fd35;
	ld.global.f64 	%fd36, [%rd25];
	ld.global.f64 	%fd37, [%rd24];
	fma.rn.f64 	%fd38, %fd36, %fd37, %fd35;
	st.global.f64 	[%rd26], %fd38;
	ld.global.f64 	%fd39, [%rd25];
	ld.global.f64 	%fd40, [%rd24];
	fma.rn.f64 	%fd41, %fd39, %fd40, %fd38;
	st.global.f64 	[%rd26], %fd41;
	ld.global.f64 	%fd42, [%rd25];
	ld.global.f64 	%fd43, [%rd24];
	fma.rn.f64 	%fd44, %fd42, %fd43, %fd41;
	st.global.f64 	[%rd26], %fd44;
	ld.global.f64 	%fd45, [%rd25];
	ld.global.f64 	%fd46, [%rd24];
	fma.rn.f64 	%fd47, %fd45, %fd46, %fd44;
	st.global.f64 	[%rd26], %fd47;
	ld.global.f64 	%fd48, [%rd25];
	ld.global.f64 	%fd49, [%rd24];
	fma.rn.f64 	%fd50, %fd48, %fd49, %fd47;
	st.global.f64 	[%rd26], %fd50;
	ld.global.f64 	%fd51, [%rd25];
	ld.global.f64 	%fd52, [%rd24];
	fma.rn.f64 	%fd53, %fd51, %fd52, %fd50;
	st.global.f64 	[%rd26], %fd53;
	ld.global.f64 	%fd54, [%rd25];
	ld.global.f64 	%fd55, [%rd24];
	fma.rn.f64 	%fd56, %fd54, %fd55, %fd53;
	st.global.f64 	[%rd26], %fd56;
	ld.global.f64 	%fd57, [%rd25];
	ld.global.f64 	%fd58, [%rd24];
	fma.rn.f64 	%fd59, %fd57, %fd58, %fd56;
	st.global.f64 	[%rd26], %fd59;
	ld.global.f64 	%fd60, [%rd25];
	ld.global.f64 	%fd61, [%rd24];
	fma.rn.f64 	%fd62, %fd60, %fd61, %fd59;
	st.global.f64 	[%rd26], %fd62;
	add.s32 	%r15, %r15, 2;
	add.s64 	%rd26, %rd26, 16;
	add.s64 	%rd25, %rd25, 16;
	add.s64 	%rd24, %rd24, 16;
	setp.ne.s32 	%p3, %r15, 0;
	mov.u32 	%r16, %r1;
	@%p3 bra 	$L__BB0_4;
$L__BB0_5:
	and.b32  	%r12, %r9, 1;
	setp.eq.b32 	%p4, %r12, 1;
	not.pred 	%p5, %p4;
	@%p5 bra 	$L__BB0_7;
	add.s32 	%r13, %r16, %r4;
	mul.wide.u32 	%rd20, %r13, 8;
	add.s64 	%rd21, %rd3, %rd20;
	add.s64 	%rd22, %rd2, %rd20;
	add.s64 	%rd23, %rd1, %rd20;
	ld.global.f64 	%fd63, [%rd21];
	ld.global.f64 	%fd64, [%rd22];
	ld.global.f64 	%fd65, [%rd23];
	fma.rn.f64 	%fd66, %fd63, %fd64, %fd65;
	st.global.f64 	[%rd23], %fd66;
	ld.global.f64 	%fd67, [%rd21];
	ld.global.f64 	%fd68, [%rd22];
	fma.rn.f64 	%fd69, %fd67, %fd68, %fd66;
	st.global.f64 	[%rd23], %fd69;
	ld.global.f64 	%fd70, [%rd21];
	ld.global.f64 	%fd71, [%rd22];
	fma.rn.f64 	%fd72, %fd70, %fd71, %fd69;
	st.global.f64 	[%rd23], %fd72;
	ld.global.f64 	%fd73, [%rd21];
	ld.global.f64 	%fd74, [%rd22];
	fma.rn.f64 	%fd75, %fd73, %fd74, %fd72;
	st.global.f64 	[%rd23], %fd75;
	ld.global.f64 	%fd76, [%rd21];
	ld.global.f64 	%fd77, [%rd22];
	fma.rn.f64 	%fd78, %fd76, %fd77, %fd75;
	st.global.f64 	[%rd23], %fd78;
	ld.global.f64 	%fd79, [%rd21];
	ld.global.f64 	%fd80, [%rd22];
	fma.rn.f64 	%fd81, %fd79, %fd80, %fd78;
	st.global.f64 	[%rd23], %fd81;
	ld.global.f64 	%fd82, [%rd21];
	ld.global.f64 	%fd83, [%rd22];
	fma.rn.f64 	%fd84, %fd82, %fd83, %fd81;
	st.global.f64 	[%rd23], %fd84;
	ld.global.f64 	%fd85, [%rd21];
	ld.global.f64 	%fd86, [%rd22];
	fma.rn.f64 	%fd87, %fd85, %fd86, %fd84;
	st.global.f64 	[%rd23], %fd87;
	ld.global.f64 	%fd88, [%rd21];
	ld.global.f64 	%fd89, [%rd22];
	fma.rn.f64 	%fd90, %fd88, %fd89, %fd87;
	st.global.f64 	[%rd23], %fd90;
	ld.global.f64 	%fd91, [%rd21];
	ld.global.f64 	%fd92, [%rd22];
	fma.rn.f64 	%fd93, %fd91, %fd92, %fd90;
	st.global.f64 	[%rd23], %fd93;
$L__BB0_7:
	add.s32 	%r14, %r14, 1;
	setp.ne.s32 	%p6, %r14, %r9;
	@%p6 bra 	$L__BB0_2;
$L__BB0_8:
	ret;

}


// ===== COMPILED SASS (sm_100) =====

	.target	sm_100

	.elftype	@"ET_EXEC"


//--------------------- .note.nv.tkinfo           --------------------------
	.section	.note.nv.tkinfo,"",@"SHT_NOTE"
	.sectionflags	@"SHF_NOTE_NV_TKINFO"
	.tkinfo
        /*0018*/ 	.word	0x00000002
        /*0030*/ 	.string	""
        /*0030*/ 	.string	"ptxas"
        /*0030*/ 	.string	"Cuda compilation tools, release 13.0, V13.0.88"
        /*0030*/ 	.string	"Build cuda_13.0.r13.0/compiler.36424714_0"
        /*0030*/ 	.string	"-arch sm_100 -m 64 "



//--------------------- .note.nv.cuinfo           --------------------------
	.section	.note.nv.cuinfo,"",@"SHT_NOTE"
	.sectionflags	@"SHF_NOTE_NV_CUINFO"
        /*0018*/ 	.short	0x0002
        /*001a*/ 	.short	0x0064
        /*001c*/ 	.short	0x0082
	.zero		2


//--------------------- .nv.info                  --------------------------
	.section	.nv.info,"",@"SHT_CUDA_INFO"
	.align	4


	//----- nvinfo : EIATTR_REGCOUNT
	.align		4
        /*0000*/ 	.byte	0x04, 0x2f
        /*0002*/ 	.short	(.L_1 - .L_0)
	.align		4
.L_0:
        /*0004*/ 	.word	index@(_Z9gpukerneliPdS_S_)
        /*0008*/ 	.word	0x00000016


	//----- nvinfo : EIATTR_FRAME_SIZE
	.align		4
.L_1:
        /*000c*/ 	.byte	0x04, 0x11
        /*000e*/ 	.short	(.L_3 - .L_2)
	.align		4
.L_2:
        /*0010*/ 	.word	index@(_Z9gpukerneliPdS_S_)
        /*0014*/ 	.word	0x00000000


	//----- nvinfo : EIATTR_MIN_STACK_SIZE
	.align		4
.L_3:
        /*0018*/ 	.byte	0x04, 0x12
        /*001a*/ 	.short	(.L_5 - .L_4)
	.align		4
.L_4:
        /*001c*/ 	.word	index@(_Z9gpukerneliPdS_S_)
        /*0020*/ 	.word	0x00000000
.L_5:


//--------------------- .nv.compat                --------------------------
	.section	.nv.compat,"",@"SHT_CUDA_COMPAT_INFO"
	.align	4
        /*0000*/ 	.byte	0x02, 0x09, 0x00, 0x00, 0x02, 0x02, 0x01, 0x00, 0x02, 0x05, 0x05, 0x00, 0x03, 0x07, 0x01, 0x01
        /*0010*/ 	.byte	0x02, 0x03, 0x00, 0x00, 0x02, 0x06, 0x01, 0x00, 0x04, 0x0b, 0x08, 0x00, 0x01, 0x00, 0x00, 0x00
        /*0020*/ 	.byte	0x00, 0x00, 0x00, 0x00


//--------------------- .nv.info._Z9gpukerneliPdS_S_ --------------------------
	.section	.nv.info._Z9gpukerneliPdS_S_,"",@"SHT_CUDA_INFO"
	.sectionflags	@""
	.align	4


	//----- nvinfo : EIATTR_CUDA_API_VERSION
	.align		4
        /*0000*/ 	.byte	0x04, 0x37
        /*0002*/ 	.short	(.L_7 - .L_6)
.L_6:
        /*0004*/ 	.word	0x00000082


	//----- nvinfo : EIATTR_KPARAM_INFO
	.align		4
.L_7:
        /*0008*/ 	.byte	0x04, 0x17
        /*000a*/ 	.short	(.L_9 - .L_8)
.L_8:
        /*000c*/ 	.word	0x00000000
        /*0010*/ 	.short	0x0003
        /*0012*/ 	.short	0x0018
        /*0014*/ 	.byte	0x00, 0xf5, 0x21, 0x00


	//----- nvinfo : EIATTR_KPARAM_INFO
	.align		4
.L_9:
        /*0018*/ 	.byte	0x04, 0x17
        /*001a*/ 	.short	(.L_11 - .L_10)
.L_10:
        /*001c*/ 	.word	0x00000000
        /*0020*/ 	.short	0x0002
        /*0022*/ 	.short	0x0010
        /*0024*/ 	.byte	0x00, 0xf5, 0x21, 0x00


	//----- nvinfo : EIATTR_KPARAM_INFO
	.align		4
.L_11:
        /*0028*/ 	.byte	0x04, 0x17
        /*002a*/ 	.short	(.L_13 - .L_12)
.L_12:
        /*002c*/ 	.word	0x00000000
        /*0030*/ 	.short	0x0001
        /*0032*/ 	.short	0x0008
        /*0034*/ 	.byte	0x00, 0xf5, 0x21, 0x00


	//----- nvinfo : EIATTR_KPARAM_INFO
	.align		4
.L_13:
        /*0038*/ 	.byte	0x04, 0x17
        /*003a*/ 	.short	(.L_15 - .L_14)
.L_14:
        /*003c*/ 	.word	0x00000000
        /*0040*/ 	.short	0x0000
        /*0042*/ 	.short	0x0000
        /*0044*/ 	.byte	0x00, 0xf0, 0x11, 0x00


	//----- nvinfo : EIATTR_SPARSE_MMA_MASK
	.align		4
.L_15:
        /*0048*/ 	.byte	0x03, 0x50
        /*004a*/ 	.short	0x0000


	//----- nvinfo : EIATTR_MAXREG_COUNT
	.align		4
        /*004c*/ 	.byte	0x03, 0x1b
        /*004e*/ 	.short	0x00ff


	//----- nvinfo : EIATTR_MERCURY_ISA_VERSION
	.align		4
        /*0050*/ 	.byte	0x03, 0x5f
        /*0052*/ 	.short	0x0101


	//----- nvinfo : EIATTR_VRC_CTA_INIT_COUNT
	.align		4
        /*0054*/ 	.byte	0x02, 0x4a
	.zero		1
	.zero		1


	//----- nvinfo : EIATTR_EXIT_INSTR_OFFSETS
	.align		4
        /*0058*/ 	.byte	0x04, 0x1c
        /*005a*/ 	.short	(.L_17 - .L_16)


	//   ....[0]....
.L_16:
        /*005c*/ 	.word	0x00000030


	//   ....[1]....
        /*0060*/ 	.word	0x00000b30


	//----- nvinfo : EIATTR_CBANK_PARAM_SIZE
	.align		4
.L_17:
        /*0064*/ 	.byte	0x03, 0x19
        /*0066*/ 	.short	0x0020


	//----- nvinfo : EIATTR_PARAM_CBANK
	.align		4
        /*0068*/ 	.byte	0x04, 0x0a
        /*006a*/ 	.short	(.L_19 - .L_18)
	.align		4
.L_18:
        /*006c*/ 	.word	index@(.nv.constant0._Z9gpukerneliPdS_S_)
        /*0070*/ 	.short	0x0380
        /*0072*/ 	.short	0x0020


	//----- nvinfo : EIATTR_SW_WAR
	.align		4
.L_19:
        /*0074*/ 	.byte	0x04, 0x36
        /*0076*/ 	.short	(.L_21 - .L_20)
.L_20:
        /*0078*/ 	.word	0x00000008
.L_21:


//--------------------- .nv.callgraph             --------------------------
	.section	.nv.callgraph,"",@"SHT_CUDA_CALLGRAPH"
	.align	4
	.sectionentsize	8
	.align		4
        /*0000*/ 	.word	0x00000000
	.align		4
        /*0004*/ 	.word	0xffffffff
	.align		4
        /*0008*/ 	.word	0x00000000
	.align		4
        /*000c*/ 	.word	0xfffffffe
	.align		4
        /*0010*/ 	.word	0x00000000
	.align		4
        /*0014*/ 	.word	0xfffffffd
	.align		4
        /*0018*/ 	.word	0x00000000
	.align		4
        /*001c*/ 	.word	0xfffffffc


//--------------------- .text._Z9gpukerneliPdS_S_ --------------------------
	.section	.text._Z9gpukerneliPdS_S_,"ax",@progbits
	.align	128
        .global         _Z9gpukerneliPdS_S_
        .type           _Z9gpukerneliPdS_S_,@function
        .size           _Z9gpukerneliPdS_S_,(.L_x_5 - _Z9gpukerneliPdS_S_)
        .other          _Z9gpukerneliPdS_S_,@"STO_CUDA_ENTRY STV_DEFAULT"
_Z9gpukerneliPdS_S_:
.text._Z9gpukerneliPdS_S_:
[----:B------:R-:W-:Y:S08]  /*0000*/  LDC R1, c[0x0][0x37c] ;  /* 0x0000df00ff017b82 */ /* 0x000ff00000000800 */
[----:B------:R-:W0:Y:S02]  /*0010*/  LDC R0, c[0x0][0x380] ;  /* 0x0000e000ff007b82 */ /* 0x000e240000000800 */
[----:B0-----:R-:W-:-:S13]  /*0020*/  ISETP.GE.AND P0, PT, R0, 0x1, PT ;  /* 0x000000010000780c */ /* 0x001fda0003f06270 */
[----:B------:R-:W-:Y:S05]  /*0030*/  @!P0 EXIT ;  /* 0x000000000000894d */ /* 0x000fea0003800000 */
[----:B------:R-:W-:Y:S01]  /*0040*/  LOP3.LUT R0, R0, 0x7ffffffe, RZ, 0xc0, !PT ;  /* 0x7ffffffe00007812 */ /* 0x000fe200078ec0ff */
[----:B------:R-:W0:Y:S04]  /*0050*/  LDCU.64 UR16, c[0x0][0x358] ;  /* 0x00006b00ff1077ac */ /* 0x000e280008000a00 */
[----:B------:R-:W-:Y:S01]  /*0060*/  IMAD.MOV R2, RZ, RZ, -R0 ;  /* 0x000000ffff027224 */ /* 0x000fe200078e0a00 */
[----:B------:R-:W-:-:S06]  /*0070*/  UMOV UR4, URZ ;  /* 0x000000ff00047c82 */ /* 0x000fcc0008000000 */
.L_x_3:
[----:B------:R-:W1:Y:S01]  /*0080*/  LDCU UR5, c[0x0][0x380] ;  /* 0x00007000ff0577ac */ /* 0x000e620008000800 */
[----:B------:R-:W-:Y:S01]  /*0090*/  IMAD.MOV.U32 R3, RZ, RZ, RZ ;  /* 0x000000ffff037224 */ /* 0x000fe200078e00ff */
[----:B-1----:R-:W-:Y:S02]  /*00a0*/  UISETP.NE.AND UP1, UPT, UR5, 0x1, UPT ;  /* 0x000000010500788c */ /* 0x002fe4000bf25270 */
[----:B------:R-:W-:Y:S02]  /*00b0*/  UIMAD UR18, UR4, UR5, URZ ;  /* 0x00000005041272a4 */ /* 0x000fe4000f8e02ff */
[----:B------:R-:W-:-:S04]  /*00c0*/  UIADD3 UR4, UPT, UPT, UR4, 0x1, URZ ;  /* 0x0000000104047890 */ /* 0x000fc8000fffe0ff */
[----:B------:R-:W-:Y:S01]  /*00d0*/  UISETP.NE.AND UP0, UPT, UR4, UR5, UPT ;  /* 0x000000050400728c */ /* 0x000fe2000bf05270 */
[----:B--2-4-:R-:W-:Y:S10]  /*00e0*/  BRA.U !UP1, `(.L_x_0) ;  /* 0x0000000509c07547 */ /* 0x014ff4000b800000 */
[----:B------:R-:W1:Y:S01]  /*00f0*/  LDCU.128 UR12, c[0x0][0x390] ;  /* 0x00007200ff0c77ac */ /* 0x000e620008000c00 */
[----:B------:R-:W-:Y:S01]  /*0100*/  MOV R3, R2 ;  /* 0x0000000200037202 */ /* 0x000fe20000000f00 */
[----:B------:R-:W2:Y:S01]  /*0110*/  LDCU.64 UR8, c[0x0][0x388] ;  /* 0x00007100ff0877ac */ /* 0x000ea20008000a00 */
[----:B-1----:R-:W-:Y:S02]  /*0120*/  UIMAD.WIDE.U32 UR6, UR18, 0x8, UR14 ;  /* 0x00000008120678a5 */ /* 0x002fe4000f8e000e */
[----:B------:R-:W-:Y:S02]  /*0130*/  UIMAD.WIDE.U32 UR10, UR18, 0x8, UR12 ;  /* 0x00000008120a78a5 */ /* 0x000fe4000f8e000c */
[----:B--2---:R-:W-:Y:S02]  /*0140*/  UIMAD.WIDE.U32 UR8, UR18, 0x8, UR8 ;  /* 0x00000008120878a5 */ /* 0x004fe4000f8e0008 */
[----:B------:R-:W-:Y:S02]  /*0150*/  UIADD3 UR14, UP1, UPT, UR6, 0x8, URZ ;  /* 0x00000008060e7890 */ /* 0x000fe4000ff3e0ff */
[----:B------:R-:W-:-:S02]  /*0160*/  UIADD3 UR13, UP2, UPT, UR8, 0x8, URZ ;  /* 0x00000008080d7890 */ /* 0x000fc4000ff5e0ff */
[----:B------:R-:W-:Y:S02]  /*0170*/  UIADD3 UR12, UP3, UPT, UR10, 0x8, URZ ;  /* 0x000000080a0c7890 */ /* 0x000fe4000ff7e0ff */
[----:B------:R-:W-:Y:S01]  /*0180*/  UIADD3.X UR6, UPT, UPT, URZ, UR7, URZ, UP1, !UPT ;  /* 0x00000007ff067290 */ /* 0x000fe20008ffe4ff */
[----:B------:R-:W-:Y:S01]  /*0190*/  IMAD.U32 R12, RZ, RZ, UR14 ;  /* 0x0000000eff0c7e24 */ /* 0x000fe2000f8e00ff */
[----:B------:R-:W-:Y:S01]  /*01a0*/  UIADD3.X UR8, UPT, UPT, URZ, UR9, URZ, UP2, !UPT ;  /* 0x00000009ff087290 */ /* 0x000fe200097fe4ff */
[----:B------:R-:W-:Y:S01]  /*01b0*/  MOV R6, UR13 ;  /* 0x0000000d00067c02 */ /* 0x000fe20008000f00 */
[----:B------:R-:W-:Y:S01]  /*01c0*/  UIADD3.X UR10, UPT, UPT, URZ, UR11, URZ, UP3, !UPT ;  /* 0x0000000bff0a7290 */ /* 0x000fe20009ffe4ff */
[----:B------:R-:W-:Y:S01]  /*01d0*/  IMAD.U32 R8, RZ, RZ, UR12 ;  /* 0x0000000cff087e24 */ /* 0x000fe2000f8e00ff */
[----:B------:R-:W-:Y:S02]  /*01e0*/  MOV R13, UR6 ;  /* 0x00000006000d7c02 */ /* 0x000fe40008000f00 */
[----:B------:R-:W-:-:S02]  /*01f0*/  IMAD.U32 R7, RZ, RZ, UR8 ;  /* 0x00000008ff077e24 */ /* 0x000fc4000f8e00ff */
[----:B------:R-:W-:-:S07]  /*0200*/  MOV R9, UR10 ;  /* 0x0000000a00097c02 */ /* 0x000fce0008000f00 */
.L_x_1:
[----:B--2---:R-:W-:Y:S01]  /*0210*/  IMAD.MOV.U32 R4, RZ, RZ, R12 ;  /* 0x000000ffff047224 */ /* 0x004fe200078e000c */
[----:B------:R-:W-:Y:S01]  /*0220*/  MOV R5, R13 ;  /* 0x0000000d00057202 */ /* 0x000fe20000000f00 */
[----:B0-----:R-:W2:Y:S04]  /*0230*/  LDG.E.64 R10, desc[UR16][R6.64+-0x8] ;  /* 0xfffff810060a7981 */ /* 0x001ea8000c1e1b00 */
[----:B------:R-:W2:Y:S04]  /*0240*/  LDG.E.64 R12, desc[UR16][R8.64+-0x8] ;  /* 0xfffff810080c7981 */ /* 0x000ea8000c1e1b00 */
[----:B------:R-:W2:Y:S02]  /*0250*/  LDG.E.64 R14, desc[UR16][R4.64+-0x8] ;  /* 0xfffff810040e7981 */ /* 0x000ea4000c1e1b00 */
[----:B--2---:R-:W-:-:S07]  /*0260*/  DFMA R10, R10, R12, R14 ;  /* 0x0000000c0a0a722b */ /* 0x004fce000000000e */
[----:B------:R0:W-:Y:S04]  /*0270*/  STG.E.64 desc[UR16][R4.64+-0x8], R10 ;  /* 0xfffff80a04007986 */ /* 0x0001e8000c101b10 */
        /* <DEDUP_REMOVED lines=8> */
[----:B------:R-:W3:Y:S04]  /*0300*/  LDG.E.64 R16, desc[UR16][R6.64+-0x8] ;  /* 0xfffff81006107981 */ /* 0x000ee8000c1e1b00 */
[----:B------:R-:W3:Y:S02]  /*0310*/  LDG.E.64 R18, desc[UR16][R8.64+-0x8] ;  /* 0xfffff81008127981 */ /* 0x000ee4000c1e1b00 */
[----:B---3--:R-:W-:-:S07]  /*0320*/  DFMA R16, R16, R18, R14 ;  /* 0x000000121010722b */ /* 0x008fce000000000e */
[----:B------:R3:W-:Y:S04]  /*0330*/  STG.E.64 desc[UR16][R4.64+-0x8], R16 ;  /* 0xfffff81004007986 */ /* 0x0007e8000c101b10 */
[----:B0-----:R-:W4:Y:S04]  /*0340*/  LDG.E.64 R10, desc[UR16][R6.64+-0x8] ;  /* 0xfffff810060a7981 */ /* 0x001f28000c1e1b00 */
[----:B------:R-:W4:Y:S02]  /*0350*/  LDG.E.64 R18, desc[UR16][R8.64+-0x8] ;  /* 0xfffff81008127981 */ /* 0x000f24000c1e1b00 */
[----:B----4-:R-:W-:-:S07]  /*0360*/  DFMA R10, R10, R18, R16 ;  /* 0x000000120a0a722b */ /* 0x010fce0000000010 */
[----:B------:R0:W-:Y:S04]  /*0370*/  STG.E.64 desc[UR16][R4.64+-0x8], R10 ;  /* 0xfffff80a04007986 */ /* 0x0001e8000c101b10 */
[----:B-1----:R-:W4:Y:S04]  /*0380*/  LDG.E.64 R12, desc[UR16][R6.64+-0x8] ;  /* 0xfffff810060c7981 */ /* 0x002f28000c1e1b00 */
[----:B------:R-:W4:Y:S02]  /*0390*/  LDG.E.64 R18, desc[UR16][R8.64+-0x8] ;  /* 0xfffff81008127981 */ /* 0x000f24000c1e1b00 */
[----:B----4-:R-:W-:-:S07]  /*03a0*/  DFMA R12, R12, R18, R10 ;  /* 0x000000120c0c722b */ /* 0x010fce000000000a */
[----:B------:R1:W-:Y:S04]  /*03b0*/  STG.E.64 desc[UR16][R4.64+-0x8], R12 ;  /* 0xfffff80c04007986 */ /* 0x0003e8000c101b10 */
[----:B--2---:R-:W2:Y:S04]  /*03c0*/  LDG.E.64 R14, desc[UR16][R6.64+-0x8] ;  /* 0xfffff810060e7981 */ /* 0x004ea8000c1e1b00 */
[----:B------:R-:W2:Y:S02]  /*03d0*/  LDG.E.64 R18, desc[UR16][R8.64+-0x8] ;  /* 0xfffff81008127981 */ /* 0x000ea4000c1e1b00 */
[----:B--2---:R-:W-:-:S07]  /*03e0*/  DFMA R14, R14, R18, R12 ;  /* 0x000000120e0e722b */ /* 0x004fce000000000c */
[----:B------:R2:W-:Y:S04]  /*03f0*/  STG.E.64 desc[UR16][R4.64+-0x8], R14 ;  /* 0xfffff80e04007986 */ /* 0x0005e8000c101b10 */
[----:B---3--:R-:W3:Y:S04]  /*0400*/  LDG.E.64 R16, desc[UR16][R6.64+-0x8] ;  /* 0xfffff81006107981 */ /* 0x008ee8000c1e1b00 */
        /* <DEDUP_REMOVED lines=9> */
[----:B----4-:R-:W-:-:S02]  /*04a0*/  DFMA R12, R12, R18, R10 ;  /* 0x000000120c0c722b */ /* 0x010fc4000000000a */
[----:B------:R-:W4:Y:S05]  /*04b0*/  LDG.E.64 R18, desc[UR16][R4.64] ;  /* 0x0000001004127981 */ /* 0x000f2a000c1e1b00 */
[----:B------:R1:W-:Y:S04]  /*04c0*/  STG.E.64 desc[UR16][R4.64+-0x8], R12 ;  /* 0xfffff80c04007986 */ /* 0x0003e8000c101b10 */
[----:B--2---:R-:W4:Y:S04]  /*04d0*/  LDG.E.64 R14, desc[UR16][R6.64] ;  /* 0x00000010060e7981 */ /* 0x004f28000c1e1b00 */
[----:B---3--:R-:W4:Y:S02]  /*04e0*/  LDG.E.64 R16, desc[UR16][R8.64] ;  /* 0x0000001008107981 */ /* 0x008f24000c1e1b00 */
[----:B----4-:R-:W-:-:S07]  /*04f0*/  DFMA R14, R14, R16, R18 ;  /* 0x000000100e0e722b */ /* 0x010fce0000000012 */
[----:B------:R2:W-:Y:S04]  /*0500*/  STG.E.64 desc[UR16][R4.64], R14 ;  /* 0x0000000e04007986 */ /* 0x0005e8000c101b10 */
[----:B------:R-:W3:Y:S04]  /*0510*/  LDG.E.64 R16, desc[UR16][R6.64] ;  /* 0x0000001006107981 */ /* 0x000ee8000c1e1b00 */
[----:B0-----:R-:W3:Y:S02]  /*0520*/  LDG.E.64 R10, desc[UR16][R8.64] ;  /* 0x00000010080a7981 */ /* 0x001ee4000c1e1b00 */
[----:B---3--:R-:W-:-:S07]  /*0530*/  DFMA R10, R16, R10, R14 ;  /* 0x0000000a100a722b */ /* 0x008fce000000000e */
[----:B------:R0:W-:Y:S04]  /*0540*/  STG.E.64 desc[UR16][R4.64], R10 ;  /* 0x0000000a04007986 */ /* 0x0001e8000c101b10 */
[----:B------:R-:W3:Y:S04]  /*0550*/  LDG.E.64 R16, desc[UR16][R6.64] ;  /* 0x0000001006107981 */ /* 0x000ee8000c1e1b00 */
[----:B------:R-:W3:Y:S02]  /*0560*/  LDG.E.64 R18, desc[UR16][R8.64] ;  /* 0x0000001008127981 */ /* 0x000ee4000c1e1b00 */
[----:B---3--:R-:W-:-:S07]  /*0570*/  DFMA R16, R16, R18, R10 ;  /* 0x000000121010722b */ /* 0x008fce000000000a */
        /* <DEDUP_REMOVED lines=9> */
[----:B0-----:R-:W4:Y:S04]  /*0610*/  LDG.E.64 R10, desc[UR16][R6.64] ;  /* 0x00000010060a7981 */ /* 0x001f28000c1e1b00 */
[----:B------:R-:W4:Y:S02]  /*0620*/  LDG.E.64 R18, desc[UR16][R8.64] ;  /* 0x0000001008127981 */ /* 0x000f24000c1e1b00 */
[----:B----4-:R-:W-:-:S07]  /*0630*/  DFMA R10, R10, R18, R14 ;  /* 0x000000120a0a722b */ /* 0x010fce000000000e */
[----:B------:R0:W-:Y:S04]  /*0640*/  STG.E.64 desc[UR16][R4.64], R10 ;  /* 0x0000000a04007986 */ /* 0x0001e8000c101b10 */
[----:B---3--:R-:W3:Y:S04]  /*0650*/  LDG.E.64 R16, desc[UR16][R6.64] ;  /* 0x0000001006107981 */ /* 0x008ee8000c1e1b00 */
[----:B------:R-:W3:Y:S02]  /*0660*/  LDG.E.64 R18, desc[UR16][R8.64] ;  /* 0x0000001008127981 */ /* 0x000ee4000c1e1b00 */
[----:B---3--:R-:W-:-:S07]  /*0670*/  DFMA R16, R16, R18, R10 ;  /* 0x000000121010722b */ /* 0x008fce000000000a */
[----:B------:R-:W-:Y:S04]  /*0680*/  STG.E.64 desc[UR16][R4.64], R16 ;  /* 0x0000001004007986 */ /* 0x000fe8000c101b10 */
[----:B-1----:R-:W3:Y:S04]  /*0690*/  LDG.E.64 R12, desc[UR16][R6.64] ;  /* 0x00000010060c7981 */ /* 0x002ee8000c1e1b00 */
[----:B------:R-:W3:Y:S02]  /*06a0*/  LDG.E.64 R18, desc[UR16][R8.64] ;  /* 0x0000001008127981 */ /* 0x000ee4000c1e1b00 */
[----:B---3--:R-:W-:-:S07]  /*06b0*/  DFMA R12, R12, R18, R16 ;  /* 0x000000120c0c722b */ /* 0x008fce0000000010 */
[----:B------:R1:W-:Y:S04]  /*06c0*/  STG.E.64 desc[UR16][R4.64], R12 ;  /* 0x0000000c04007986 */ /* 0x0003e8000c101b10 */
[----:B--2---:R-:W2:Y:S04]  /*06d0*/  LDG.E.64 R14, desc[UR16][R6.64] ;  /* 0x00000010060e7981 */ /* 0x004ea8000c1e1b00 */
[----:B------:R-:W2:Y:S01]  /*06e0*/  LDG.E.64 R18, desc[UR16][R8.64] ;  /* 0x0000001008127981 */ /* 0x000ea2000c1e1b00 */
[----:B------:R-:W-:Y:S01]  /*06f0*/  VIADD R3, R3, 0x2 ;  /* 0x0000000203037836 */ /* 0x000fe20000000000 */
[----:B--2---:R-:W-:-:S07]  /*0700*/  DFMA R14, R14, R18, R12 ;  /* 0x000000120e0e722b */ /* 0x004fce000000000c */
[----:B------:R2:W-:Y:S04]  /*0710*/  STG.E.64 desc[UR16][R4.64], R14 ;  /* 0x0000000e04007986 */ /* 0x0005e8000c101b10 */
[----:B0-----:R0:W3:Y:S04]  /*0720*/  LDG.E.64 R10, desc[UR16][R6.64] ;  /* 0x00000010060a7981 */ /* 0x0010e8000c1e1b00 */
[----:B------:R4:W3:Y:S01]  /*0730*/  LDG.E.64 R18, desc[UR16][R8.64] ;  /* 0x0000001008127981 */ /* 0x0008e2000c1e1b00 */
[----:B------:R-:W-:Y:S02]  /*0740*/  ISETP.NE.AND P0, PT, R3, RZ, PT ;  /* 0x000000ff0300720c */ /* 0x000fe40003f05270 */
[----:B-1----:R-:W-:-:S02]  /*0750*/  IADD3 R12, P1, PT, R4, 0x10, RZ ;  /* 0x00000010040c7810 */ /* 0x002fc40007f3e0ff */
[----:B0-----:R-:W-:Y:S02]  /*0760*/  IADD3 R6, P2, PT, R6, 0x10, RZ ;  /* 0x0000001006067810 */ /* 0x001fe40007f5e0ff */
[----:B------:R-:W-:Y:S02]  /*0770*/  IADD3.X R13, PT, PT, RZ, R5, RZ, P1, !PT ;  /* 0x00000005ff0d7210 */ /* 0x000fe40000ffe4ff */
[----:B----4-:R-:W-:Y:S01]  /*0780*/  IADD3 R8, P3, PT, R8, 0x10, RZ ;  /* 0x0000001008087810 */ /* 0x010fe20007f7e0ff */
[----:B------:R-:W-:-:S03]  /*0790*/  IMAD.X R7, RZ, RZ, R7, P2 ;  /* 0x000000ffff077224 */ /* 0x000fc600010e0607 */
[----:B------:R-:W-:Y:S01]  /*07a0*/  IADD3.X R9, PT, PT, RZ, R9, RZ, P3, !PT ;  /* 0x00000009ff097210 */ /* 0x000fe20001ffe4ff */
[----:B---3--:R-:W-:-:S07]  /*07b0*/  DFMA R10, R10, R18, R14 ;  /* 0x000000120a0a722b */ /* 0x008fce000000000e */
[----:B------:R2:W-:Y:S01]  /*07c0*/  STG.E.64 desc[UR16][R4.64], R10 ;  /* 0x0000000a04007986 */ /* 0x0005e2000c101b10 */
[----:B------:R-:W-:Y:S05]  /*07d0*/  @P0 BRA `(.L_x_1) ;  /* 0xfffffff8008c0947 */ /* 0x000fea000383ffff */
[----:B------:R-:W-:-:S07]  /*07e0*/  IMAD.MOV.U32 R3, RZ, RZ, R0 ;  /* 0x000000ffff037224 */ /* 0x000fce00078e0000 */
.L_x_0:
[----:B------:R-:W-:-:S04]  /*07f0*/  ULOP3.LUT UR5, UR5, 0x1, URZ, 0xc0, !UPT ;  /* 0x0000000105057892 */ /* 0x000fc8000f8ec0ff */
[----:B------:R-:W-:-:S09]  /*0800*/  UISETP.NE.U32.AND UP1, UPT, UR5, 0x1, UPT ;  /* 0x000000010500788c */ /* 0x000fd2000bf25070 */
[----:B------:R-:W-:Y:S05]  /*0810*/  BRA.U UP1, `(.L_x_2) ;  /* 0x0000000101c07547 */ /* 0x000fea000b800000 */
[----:B------:R-:W1:Y:S01]  /*0820*/  LDC.64 R8, c[0x0][0x388] ;  /* 0x0000e200ff087b82 */ /* 0x000e620000000a00 */
[----:B------:R-:W-:-:S07]  /*0830*/  IADD3 R3, PT, PT, R3, UR18, RZ ;  /* 0x0000001203037c10 */ /* 0x000fce000fffe0ff */
[----:B------:R-:W3:Y:S08]  /*0840*/  LDC.64 R6, c[0x0][0x390] ;  /* 0x0000e400ff067b82 */ /* 0x000ef00000000a00 */
[----:B--2---:R-:W2:Y:S01]  /*0850*/  LDC.64 R4, c[0x0][0x398] ;  /* 0x0000e600ff047b82 */ /* 0x004ea20000000a00 */
[----:B-1----:R-:W-:-:S05]  /*0860*/  IMAD.WIDE.U32 R8, R3, 0x8, R8 ;  /* 0x0000000803087825 */ /* 0x002fca00078e0008 */
[----:B0-----:R-:W4:Y:S01]  /*0870*/  LDG.E.64 R10, desc[UR16][R8.64] ;  /* 0x00000010080a7981 */ /* 0x001f22000c1e1b00 */
[----:B---3--:R-:W-:-:S05]  /*0880*/  IMAD.WIDE.U32 R6, R3, 0x8, R6 ;  /* 0x0000000803067825 */ /* 0x008fca00078e0006 */
[----:B------:R-:W4:Y:S01]  /*0890*/  LDG.E.64 R12, desc[UR16][R6.64] ;  /* 0x00000010060c7981 */ /* 0x000f22000c1e1b00 */
[----:B--2---:R-:W-:-:S05]  /*08a0*/  IMAD.WIDE.U32 R4, R3, 0x8, R4 ;  /* 0x0000000803047825 */ /* 0x004fca00078e0004 */
[----:B------:R-:W4:Y:S02]  /*08b0*/  LDG.E.64 R14, desc[UR16][R4.64] ;  /* 0x00000010040e7981 */ /* 0x000f24000c1e1b00 */
[----:B----4-:R-:W-:-:S07]  /*08c0*/  DFMA R10, R10, R12, R14 ;  /* 0x0000000c0a0a722b */ /* 0x010fce000000000e */
        /* <DEDUP_REMOVED lines=25> */
[----:B---3--:R-:W2:Y:S04]  /*0a60*/  LDG.E.64 R16, desc[UR16][R8.64] ;  /* 0x0000001008107981 */ /* 0x008ea8000c1e1b00 */
[----:B------:R-:W2:Y:S02]  /*0a70*/  LDG.E.64 R18, desc[UR16][R6.64] ;  /* 0x0000001006127981 */ /* 0x000ea4000c1e1b00 */
[----:B--2---:R-:W-:-:S07]  /*0a80*/  DFMA R16, R16, R18, R14 ;  /* 0x000000121010722b */ /* 0x004fce000000000e */
[----:B------:R4:W-:Y:S04]  /*0a90*/  STG.E.64 desc[UR16][R4.64], R16 ;  /* 0x0000001004007986 */ /* 0x0009e8000c101b10 */
[----:B0-----:R-:W2:Y:S04]  /*0aa0*/  LDG.E.64 R10, desc[UR16][R8.64] ;  /* 0x00000010080a7981 */ /* 0x001ea8000c1e1b00 */
[----:B------:R-:W2:Y:S02]  /*0ab0*/  LDG.E.64 R18, desc[UR16][R6.64] ;  /* 0x0000001006127981 */ /* 0x000ea4000c1e1b00 */
[----:B--2---:R-:W-:-:S07]  /*0ac0*/  DFMA R10, R10, R18, R16 ;  /* 0x000000120a0a722b */ /* 0x004fce0000000010 */
[----:B------:R4:W-:Y:S04]  /*0ad0*/  STG.E.64 desc[UR16][R4.64], R10 ;  /* 0x0000000a04007986 */ /* 0x0009e8000c101b10 */
[----:B-1----:R-:W2:Y:S04]  /*0ae0*/  LDG.E.64 R12, desc[UR16][R8.64] ;  /* 0x00000010080c7981 */ /* 0x002ea8000c1e1b00 */
[----:B------:R-:W2:Y:S02]  /*0af0*/  LDG.E.64 R18, desc[UR16][R6.64] ;  /* 0x0000001006127981 */ /* 0x000ea4000c1e1b00 */
[----:B--2---:R-:W-:-:S07]  /*0b00*/  DFMA R12, R12, R18, R10 ;  /* 0x000000120c0c722b */ /* 0x004fce000000000a */
[----:B------:R4:W-:Y:S04]  /*0b10*/  STG.E.64 desc[UR16][R4.64], R12 ;  /* 0x0000000c04007986 */ /* 0x0009e8000c101b10 */
.L_x_2:
[----:B------:R-:W-:Y:S05]  /*0b20*/  BRA.U UP0, `(.L_x_3) ;  /* 0xfffffff500547547 */ /* 0x000fea000b83ffff */
[----:B0-----:R-:W-:Y:S05]  /*0b30*/  EXIT ;  /* 0x000000000000794d */ /* 0x001fea0003800000 */
.L_x_4:
[----:B------:R-:W-:-:S00]  /*0b40*/  BRA `(.L_x_4) ;  /* 0xfffffffc00fc7947 */ /* 0x000fc0000383ffff */
[----:B------:R-:W-:-:S00]  /*0b50*/  NOP ;  /* 0x0000000000007918 */ /* 0x000fc00000000000 */
        /* <DEDUP_REMOVED lines=10> */
.L_x_5:


//--------------------- .nv.shared.reserved.0     --------------------------
	.section	.nv.shared.reserved.0,"aw",@nobits
	.weak		__nv_reservedSMEM_offset_0_alias
	.size		__nv_reservedSMEM_offset_0_alias, 0, 64
	.other		__nv_reservedSMEM_offset_0_alias,@"STO_CUDA_RESERVED_SHARED STV_DEFAULT"
__nv_reservedSMEM_offset_0_alias:
	.zero		0
	.zero		64


//--------------------- .nv.constant0._Z9gpukerneliPdS_S_ --------------------------
	.section	.nv.constant0._Z9gpukerneliPdS_S_,"a",@progbits
	.sectionflags	@""
	.align	4
.nv.constant0._Z9gpukerneliPdS_S_:
	.zero		928


//--------------------- SYMBOLS --------------------------

	.type		.nv.reservedSmem.offset0,@object
	.size		.nv.reservedSmem.offset0,0x4
